//
// Generated by NVIDIA NVVM Compiler
//
// Compiler Build ID: CL-36424714
// Cuda compilation tools, release 13.0, V13.0.88
// Based on NVVM 20.0.0
//

.version 9.0
.target sm_100
.address_size 64

	// .globl	_Z15kernelVecAddGPUIfEvPT_PKS0_S3_if

.visible .entry _Z15kernelVecAddGPUIfEvPT_PKS0_S3_if(
	.param .u64 .ptr .align 1 _Z15kernelVecAddGPUIfEvPT_PKS0_S3_if_param_0,
	.param .u64 .ptr .align 1 _Z15kernelVecAddGPUIfEvPT_PKS0_S3_if_param_1,
	.param .u64 .ptr .align 1 _Z15kernelVecAddGPUIfEvPT_PKS0_S3_if_param_2,
	.param .u32 _Z15kernelVecAddGPUIfEvPT_PKS0_S3_if_param_3,
	.param .f32 _Z15kernelVecAddGPUIfEvPT_PKS0_S3_if_param_4
)
{
	.reg .pred 	%p<2>;
	.reg .b32 	%r<6>;
	.reg .b32 	%f<5>;
	.reg .b64 	%rd<11>;

	ld.param.u64 	%rd1, [_Z15kernelVecAddGPUIfEvPT_PKS0_S3_if_param_0];
	ld.param.u64 	%rd2, [_Z15kernelVecAddGPUIfEvPT_PKS0_S3_if_param_1];
	ld.param.u64 	%rd3, [_Z15kernelVecAddGPUIfEvPT_PKS0_S3_if_param_2];
	ld.param.u32 	%r2, [_Z15kernelVecAddGPUIfEvPT_PKS0_S3_if_param_3];
	ld.param.f32 	%f1, [_Z15kernelVecAddGPUIfEvPT_PKS0_S3_if_param_4];
	mov.u32 	%r3, %ctaid.x;
	mov.u32 	%r4, %ntid.x;
	mov.u32 	%r5, %tid.x;
	mad.lo.s32 	%r1, %r3, %r4, %r5;
	setp.ge.u32 	%p1, %r1, %r2;
	@%p1 bra 	$L__BB0_2;
	cvta.to.global.u64 	%rd4, %rd2;
	cvta.to.global.u64 	%rd5, %rd3;
	cvta.to.global.u64 	%rd6, %rd1;
	mul.wide.u32 	%rd7, %r1, 4;
	add.s64 	%rd8, %rd4, %rd7;
	ld.global.f32 	%f2, [%rd8];
	add.s64 	%rd9, %rd5, %rd7;
	ld.global.f32 	%f3, [%rd9];
	fma.rn.f32 	%f4, %f1, %f2, %f3;
	add.s64 	%rd10, %rd6, %rd7;
	st.global.f32 	[%rd10], %f4;
$L__BB0_2:
	ret;

}


// ===== COMPILED SASS (sm_100) =====

	.target	sm_100

	.elftype	@"ET_EXEC"


//--------------------- .note.nv.tkinfo           --------------------------
	.section	.note.nv.tkinfo,"",@"SHT_NOTE"
	.sectionflags	@"SHF_NOTE_NV_TKINFO"
	.tkinfo
        /*0018*/ 	.word	0x00000002
        /*0030*/ 	.string	""
        /*0030*/ 	.string	"ptxas"
        /*0030*/ 	.string	"Cuda compilation tools, release 13.0, V13.0.88"
        /*0030*/ 	.string	"Build cuda_13.0.r13.0/compiler.36424714_0"
        /*0030*/ 	.string	"-arch sm_100 -m 64 "



//--------------------- .note.nv.cuinfo           --------------------------
	.section	.note.nv.cuinfo,"",@"SHT_NOTE"
	.sectionflags	@"SHF_NOTE_NV_CUINFO"
        /*0018*/ 	.short	0x0002
        /*001a*/ 	.short	0x0064
        /*001c*/ 	.short	0x0082
	.zero		2


//--------------------- .nv.info                  --------------------------
	.section	.nv.info,"",@"SHT_CUDA_INFO"
	.align	4


	//----- nvinfo : EIATTR_REGCOUNT
	.align		4
        /*0000*/ 	.byte	0x04, 0x2f
        /*0002*/ 	.short	(.L_1 - .L_0)
	.align		4
.L_0:
        /*0004*/ 	.word	index@(_Z15kernelVecAddGPUIfEvPT_PKS0_S3_if)
        /*0008*/ 	.word	0x0000000c


	//----- nvinfo : EIATTR_FRAME_SIZE
	.align		4
.L_1:
        /*000c*/ 	.byte	0x04, 0x11
        /*000e*/ 	.short	(.L_3 - .L_2)
	.align		4
.L_2:
        /*0010*/ 	.word	index@(_Z15kernelVecAddGPUIfEvPT_PKS0_S3_if)
        /*0014*/ 	.word	0x00000000


	//----- nvinfo : EIATTR_MIN_STACK_SIZE
	.align		4
.L_3:
        /*0018*/ 	.byte	0x04, 0x12
        /*001a*/ 	.short	(.L_5 - .L_4)
	.align		4
.L_4:
        /*001c*/ 	.word	index@(_Z15kernelVecAddGPUIfEvPT_PKS0_S3_if)
        /*0020*/ 	.word	0x00000000
.L_5:


//--------------------- .nv.compat                --------------------------
	.section	.nv.compat,"",@"SHT_CUDA_COMPAT_INFO"
	.align	4
        /*0000*/ 	.byte	0x02, 0x09, 0x00, 0x00, 0x02, 0x02, 0x01, 0x00, 0x02, 0x05, 0x05, 0x00, 0x03, 0x07, 0x01, 0x01
        /*0010*/ 	.byte	0x02, 0x03, 0x00, 0x00, 0x02, 0x06, 0x01, 0x00, 0x04, 0x0b, 0x08, 0x00, 0x09, 0x00, 0x00, 0x00
        /*0020*/ 	.byte	0x00, 0x00, 0x00, 0x00


//--------------------- .nv.info._Z15kernelVecAddGPUIfEvPT_PKS0_S3_if --------------------------
	.section	.nv.info._Z15kernelVecAddGPUIfEvPT_PKS0_S3_if,"",@"SHT_CUDA_INFO"
	.sectionflags	@""
	.align	4


	//----- nvinfo : EIATTR_CUDA_API_VERSION
	.align		4
        /*0000*/ 	.byte	0x04, 0x37
        /*0002*/ 	.short	(.L_7 - .L_6)
.L_6:
        /*0004*/ 	.word	0x00000082


	//----- nvinfo : EIATTR_KPARAM_INFO
	.align		4
.L_7:
        /*0008*/ 	.byte	0x04, 0x17
        /*000a*/ 	.short	(.L_9 - .L_8)
.L_8:
        /*000c*/ 	.word	0x00000000
        /*0010*/ 	.short	0x0004
        /*0012*/ 	.short	0x001c
        /*0014*/ 	.byte	0x00, 0xf0, 0x11, 0x00


	//----- nvinfo : EIATTR_KPARAM_INFO
	.align		4
.L_9:
        /*0018*/ 	.byte	0x04, 0x17
        /*001a*/ 	.short	(.L_11 - .L_10)
.L_10:
        /*001c*/ 	.word	0x00000000
        /*0020*/ 	.short	0x0003
        /*0022*/ 	.short	0x0018
        /*0024*/ 	.byte	0x00, 0xf0, 0x11, 0x00


	//----- nvinfo : EIATTR_KPARAM_INFO
	.align		4
.L_11:
        /*0028*/ 	.byte	0x04, 0x17
        /*002a*/ 	.short	(.L_13 - .L_12)
.L_12:
        /*002c*/ 	.word	0x00000000
        /*0030*/ 	.short	0x0002
        /*0032*/ 	.short	0x0010
        /*0034*/ 	.byte	0x00, 0xf5, 0x21, 0x00


	//----- nvinfo : EIATTR_KPARAM_INFO
	.align		4
.L_13:
        /*0038*/ 	.byte	0x04, 0x17
        /*003a*/ 	.short	(.L_15 - .L_14)
.L_14:
        /*003c*/ 	.word	0x00000000
        /*0040*/ 	.short	0x0001
        /*0042*/ 	.short	0x0008
        /*0044*/ 	.byte	0x00, 0xf5, 0x21, 0x00


	//----- nvinfo : EIATTR_KPARAM_INFO
	.align		4
.L_15:
        /*0048*/ 	.byte	0x04, 0x17
        /*004a*/ 	.short	(.L_17 - .L_16)
.L_16:
        /*004c*/ 	.word	0x00000000
        /*0050*/ 	.short	0x0000
        /*0052*/ 	.short	0x0000
        /*0054*/ 	.byte	0x00, 0xf5, 0x21, 0x00


	//----- nvinfo : EIATTR_SPARSE_MMA_MASK
	.align		4
.L_17:
        /*0058*/ 	.byte	0x03, 0x50
        /*005a*/ 	.short	0x0000


	//----- nvinfo : EIATTR_MAXREG_COUNT
	.align		4
        /*005c*/ 	.byte	0x03, 0x1b
        /*005e*/ 	.short	0x00ff


	//----- nvinfo : EIATTR_MERCURY_ISA_VERSION
	.align		4
        /*0060*/ 	.byte	0x03, 0x5f
        /*0062*/ 	.short	0x0101


	//----- nvinfo : EIATTR_VRC_CTA_INIT_COUNT
	.align		4
        /*0064*/ 	.byte	0x02, 0x4a
	.zero		1
	.zero		1


	//----- nvinfo : EIATTR_EXIT_INSTR_OFFSETS
	.align		4
        /*0068*/ 	.byte	0x04, 0x1c
        /*006a*/ 	.short	(.L_19 - .L_18)


	//   ....[0]....
.L_18:
        /*006c*/ 	.word	0x00000070


	//   ....[1]....
        /*0070*/ 	.word	0x00000140


	//----- nvinfo : EIATTR_CBANK_PARAM_SIZE
	.align		4
.L_19:
        /*0074*/ 	.byte	0x03, 0x19
        /*0076*/ 	.short	0x0020


	//----- nvinfo : EIATTR_PARAM_CBANK
	.align		4
        /*0078*/ 	.byte	0x04, 0x0a
        /*007a*/ 	.short	(.L_21 - .L_20)
	.align		4
.L_20:
        /*007c*/ 	.word	index@(.nv.constant0._Z15kernelVecAddGPUIfEvPT_PKS0_S3_if)
        /*0080*/ 	.short	0x0380
        /*0082*/ 	.short	0x0020


	//----- nvinfo : EIATTR_SW_WAR
	.align		4
.L_21:
        /*0084*/ 	.byte	0x04, 0x36
        /*0086*/ 	.short	(.L_23 - .L_22)
.L_22:
        /*0088*/ 	.word	0x00000008
.L_23:


//--------------------- .nv.callgraph             --------------------------
	.section	.nv.callgraph,"",@"SHT_CUDA_CALLGRAPH"
	.align	4
	.sectionentsize	8
	.align		4
        /*0000*/ 	.word	0x00000000
	.align		4
        /*0004*/ 	.word	0xffffffff
	.align		4
        /*0008*/ 	.word	0x00000000
	.align		4
        /*000c*/ 	.word	0xfffffffe
	.align		4
        /*0010*/ 	.word	0x00000000
	.align		4
        /*0014*/ 	.word	0xfffffffd
	.align		4
        /*0018*/ 	.word	0x00000000
	.align		4
        /*001c*/ 	.word	0xfffffffc


//--------------------- .text._Z15kernelVecAddGPUIfEvPT_PKS0_S3_if --------------------------
	.section	.text._Z15kernelVecAddGPUIfEvPT_PKS0_S3_if,"ax",@progbits
	.align	128
        .global         _Z15kernelVecAddGPUIfEvPT_PKS0_S3_if
        .type           _Z15kernelVecAddGPUIfEvPT_PKS0_S3_if,@function
        .size           _Z15kernelVecAddGPUIfEvPT_PKS0_S3_if,(.L_x_1 - _Z15kernelVecAddGPUIfEvPT_PKS0_S3_if)
        .other          _Z15kernelVecAddGPUIfEvPT_PKS0_S3_if,@"STO_CUDA_ENTRY STV_DEFAULT"
_Z15kernelVecAddGPUIfEvPT_PKS0_S3_if:
.text._Z15kernelVecAddGPUIfEvPT_PKS0_S3_if:
[----:B------:R-:W-:Y:S01]  /*0000*/  LDC R1, c[0x0][0x37c] ;  /* 0x0000df00ff017b82 */ /* 0x000fe20000000800 */
[----:B------:R-:W0:Y:S07]  /*0010*/  S2R R0, SR_TID.X ;  /* 0x0000000000007919 */ /* 0x000e2e0000002100 */
[----:B------:R-:W0:Y:S01]  /*0020*/  S2UR UR4, SR_CTAID.X ;  /* 0x00000000000479c3 */ /* 0x000e220000002500 */
[----:B------:R-:W1:Y:S07]  /*0030*/  LDCU UR5, c[0x0][0x398] ;  /* 0x00007300ff0577ac */ /* 0x000e6e0008000800 */
[----:B------:R-:W0:Y:S02]  /*0040*/  LDC R9, c[0x0][0x360] ;  /* 0x0000d800ff097b82 */ /* 0x000e240000000800 */
[----:B0-----:R-:W-:-:S05]  /*0050*/  IMAD R9, R9, UR4, R0 ;  /* 0x0000000409097c24 */ /* 0x001fca000f8e0200 */
[----:B-1----:R-:W-:-:S13]  /*0060*/  ISETP.GE.U32.AND P0, PT, R9, UR5, PT ;  /* 0x0000000509007c0c */ /* 0x002fda000bf06070 */
[----:B------:R-:W-:Y:S05]  /*0070*/  @P0 EXIT ;  /* 0x000000000000094d */ /* 0x000fea0003800000 */
[----:B------:R-:W0:Y:S01]  /*0080*/  LDC.64 R2, c[0x0][0x388] ;  /* 0x0000e200ff027b82 */ /* 0x000e220000000a00 */
[----:B------:R-:W1:Y:S01]  /*0090*/  LDCU.64 UR4, c[0x0][0x358] ;  /* 0x00006b00ff0477ac */ /* 0x000e620008000a00 */
[----:B------:R-:W2:Y:S06]  /*00a0*/  LDCU UR6, c[0x0][0x39c] ;  /* 0x00007380ff0677ac */ /* 0x000eac0008000800 */
[----:B------:R-:W3:Y:S08]  /*00b0*/  LDC.64 R4, c[0x0][0x390] ;  /* 0x0000e400ff047b82 */ /* 0x000ef00000000a00 */
[----:B------:R-:W4:Y:S01]  /*00c0*/  LDC.64 R6, c[0x0][0x380] ;  /* 0x0000e000ff067b82 */ /* 0x000f220000000a00 */
[----:B0-----:R-:W-:-:S06]  /*00d0*/  IMAD.WIDE.U32 R2, R9, 0x4, R2 ;  /* 0x0000000409027825 */ /* 0x001fcc00078e0002 */
[----:B-1----:R-:W2:Y:S01]  /*00e0*/  LDG.E R2, desc[UR4][R2.64] ;  /* 0x0000000402027981 */ /* 0x002ea2000c1e1900 */
[----:B---3--:R-:W-:-:S06]  /*00f0*/  IMAD.WIDE.U32 R4, R9, 0x4, R4 ;  /* 0x0000000409047825 */ /* 0x008fcc00078e0004 */
[----:B------:R-:W2:Y:S01]  /*0100*/  LDG.E R5, desc[UR4][R4.64] ;  /* 0x0000000404057981 */ /* 0x000ea2000c1e1900 */
[----:B----4-:R-:W-:-:S04]  /*0110*/  IMAD.WIDE.U32 R6, R9, 0x4, R6 ;  /* 0x0000000409067825 */ /* 0x010fc800078e0006 */
[----:B--2---:R-:W-:-:S05]  /*0120*/  FFMA R9, R2, UR6, R5 ;  /* 0x0000000602097c23 */ /* 0x004fca0008000005 */
[----:B------:R-:W-:Y:S01]  /*0130*/  STG.E desc[UR4][R6.64], R9 ;  /* 0x0000000906007986 */ /* 0x000fe2000c101904 */
[----:B------:R-:W-:Y:S05]  /*0140*/  EXIT ;  /* 0x000000000000794d */ /* 0x000fea0003800000 */
.L_x_0:
[----:B------:R-:W-:-:S00]  /*0150*/  BRA `(.L_x_0) ;  /* 0xfffffffc00fc7947 */ /* 0x000fc0000383ffff */
[----:B------:R-:W-:-:S00]  /*0160*/  NOP ;  /* 0x0000000000007918 */ /* 0x000fc00000000000 */
        /* <DEDUP_REMOVED lines=9> */
.L_x_1:


//--------------------- .nv.shared.reserved.0     --------------------------
	.section	.nv.shared.reserved.0,"aw",@nobits
	.weak		__nv_reservedSMEM_offset_0_alias
	.size		__nv_reservedSMEM_offset_0_alias, 0, 64
	.other		__nv_reservedSMEM_offset_0_alias,@"STO_CUDA_RESERVED_SHARED STV_DEFAULT"
__nv_reservedSMEM_offset_0_alias:
	.zero		0
	.zero		64


//--------------------- .nv.constant0._Z15kernelVecAddGPUIfEvPT_PKS0_S3_if --------------------------
	.section	.nv.constant0._Z15kernelVecAddGPUIfEvPT_PKS0_S3_if,"a",@progbits
	.sectionflags	@""
	.align	4
.nv.constant0._Z15kernelVecAddGPUIfEvPT_PKS0_S3_if:
	.zero		928


//--------------------- SYMBOLS --------------------------

	.type		.nv.reservedSmem.offset0,@object
	.size		.nv.reservedSmem.offset0,0x4
